//
// Generated by NVIDIA NVVM Compiler
//
// Compiler Build ID: CL-36424714
// Cuda compilation tools, release 13.0, V13.0.88
// Based on NVVM 20.0.0
//

.version 9.0
.target sm_100
.address_size 64

	// .globl	_Z12mandelKernelPiiffffim

.visible .entry _Z12mandelKernelPiiffffim(
	.param .u64 .ptr .align 1 _Z12mandelKernelPiiffffim_param_0,
	.param .u32 _Z12mandelKernelPiiffffim_param_1,
	.param .f32 _Z12mandelKernelPiiffffim_param_2,
	.param .f32 _Z12mandelKernelPiiffffim_param_3,
	.param .f32 _Z12mandelKernelPiiffffim_param_4,
	.param .f32 _Z12mandelKernelPiiffffim_param_5,
	.param .u32 _Z12mandelKernelPiiffffim_param_6,
	.param .u64 _Z12mandelKernelPiiffffim_param_7
)
{
	.reg .pred 	%p<18>;
	.reg .b32 	%r<67>;
	.reg .b32 	%f<111>;
	.reg .b64 	%rd<10>;

	ld.param.u64 	%rd3, [_Z12mandelKernelPiiffffim_param_0];
	ld.param.f32 	%f58, [_Z12mandelKernelPiiffffim_param_2];
	ld.param.f32 	%f60, [_Z12mandelKernelPiiffffim_param_3];
	ld.param.f32 	%f59, [_Z12mandelKernelPiiffffim_param_4];
	ld.param.f32 	%f61, [_Z12mandelKernelPiiffffim_param_5];
	ld.param.u32 	%r26, [_Z12mandelKernelPiiffffim_param_6];
	ld.param.u64 	%rd4, [_Z12mandelKernelPiiffffim_param_7];
	cvta.to.global.u64 	%rd5, %rd3;
	mov.u32 	%r27, %ctaid.x;
	mov.u32 	%r28, %ntid.x;
	mov.u32 	%r29, %tid.x;
	mad.lo.s32 	%r30, %r27, %r28, %r29;
	shl.b32 	%r1, %r30, 3;
	mov.u32 	%r31, %ctaid.y;
	mov.u32 	%r32, %ntid.y;
	mov.u32 	%r33, %tid.y;
	mad.lo.s32 	%r34, %r31, %r32, %r33;
	cvt.rn.f32.u32 	%f62, %r34;
	fma.rn.f32 	%f1, %f60, %f62, %f61;
	cvt.u64.u32 	%rd6, %r34;
	mad.lo.s64 	%rd1, %rd4, %rd6, %rd5;
	setp.lt.s32 	%p1, %r26, 1;
	@%p1 bra 	$L__BB0_26;
	cvt.rn.f32.s32 	%f63, %r1;
	fma.rn.f32 	%f2, %f58, %f63, %f59;
	mov.b32 	%r51, 0;
	mov.f32 	%f95, %f1;
	mov.f32 	%f96, %f2;
$L__BB0_2:
	mul.f32 	%f5, %f96, %f96;
	mul.f32 	%f6, %f95, %f95;
	add.f32 	%f64, %f5, %f6;
	setp.gt.f32 	%p2, %f64, 0f40800000;
	mov.u32 	%r66, %r51;
	@%p2 bra 	$L__BB0_4;
	sub.f32 	%f65, %f5, %f6;
	add.f32 	%f66, %f96, %f96;
	add.f32 	%f96, %f2, %f65;
	fma.rn.f32 	%f95, %f66, %f95, %f1;
	add.s32 	%r51, %r51, 1;
	setp.eq.s32 	%p3, %r51, %r26;
	mov.u32 	%r66, %r26;
	@%p3 bra 	$L__BB0_4;
	bra.uni 	$L__BB0_2;
$L__BB0_4:
	mul.wide.s32 	%rd9, %r1, 4;
	add.s64 	%rd2, %rd1, %rd9;
	st.global.u32 	[%rd2], %r66;
	add.s32 	%r38, %r1, 1;
	cvt.rn.f32.s32 	%f67, %r38;
	fma.rn.f32 	%f57, %f58, %f67, %f59;
	mov.b32 	%r52, 0;
	mov.f32 	%f97, %f1;
	mov.f32 	%f98, %f57;
$L__BB0_5:
	mul.f32 	%f11, %f98, %f98;
	mul.f32 	%f12, %f97, %f97;
	add.f32 	%f68, %f11, %f12;
	setp.gt.f32 	%p4, %f68, 0f40800000;
	mov.u32 	%r53, %r52;
	@%p4 bra 	$L__BB0_7;
	sub.f32 	%f69, %f11, %f12;
	add.f32 	%f70, %f98, %f98;
	add.f32 	%f98, %f57, %f69;
	fma.rn.f32 	%f97, %f70, %f97, %f1;
	add.s32 	%r52, %r52, 1;
	setp.ne.s32 	%p5, %r52, %r26;
	mov.u32 	%r53, %r26;
	@%p5 bra 	$L__BB0_5;
$L__BB0_7:
	st.global.u32 	[%rd2+4], %r53;
	add.s32 	%r40, %r1, 2;
	cvt.rn.f32.s32 	%f71, %r40;
	fma.rn.f32 	%f15, %f58, %f71, %f59;
	mov.b32 	%r54, 0;
	mov.f32 	%f99, %f1;
	mov.f32 	%f100, %f15;
$L__BB0_8:
	mul.f32 	%f18, %f100, %f100;
	mul.f32 	%f19, %f99, %f99;
	add.f32 	%f72, %f18, %f19;
	setp.gt.f32 	%p6, %f72, 0f40800000;
	mov.u32 	%r55, %r54;
	@%p6 bra 	$L__BB0_10;
	sub.f32 	%f73, %f18, %f19;
	add.f32 	%f74, %f100, %f100;
	add.f32 	%f100, %f15, %f73;
	fma.rn.f32 	%f99, %f74, %f99, %f1;
	add.s32 	%r54, %r54, 1;
	setp.ne.s32 	%p7, %r54, %r26;
	mov.u32 	%r55, %r26;
	@%p7 bra 	$L__BB0_8;
$L__BB0_10:
	st.global.u32 	[%rd2+8], %r55;
	add.s32 	%r42, %r1, 3;
	cvt.rn.f32.s32 	%f75, %r42;
	fma.rn.f32 	%f22, %f58, %f75, %f59;
	mov.b32 	%r56, 0;
	mov.f32 	%f101, %f1;
	mov.f32 	%f102, %f22;
$L__BB0_11:
	mul.f32 	%f25, %f102, %f102;
	mul.f32 	%f26, %f101, %f101;
	add.f32 	%f76, %f25, %f26;
	setp.gt.f32 	%p8, %f76, 0f40800000;
	mov.u32 	%r57, %r56;
	@%p8 bra 	$L__BB0_13;
	sub.f32 	%f77, %f25, %f26;
	add.f32 	%f78, %f102, %f102;
	add.f32 	%f102, %f22, %f77;
	fma.rn.f32 	%f101, %f78, %f101, %f1;
	add.s32 	%r56, %r56, 1;
	setp.ne.s32 	%p9, %r56, %r26;
	mov.u32 	%r57, %r26;
	@%p9 bra 	$L__BB0_11;
$L__BB0_13:
	st.global.u32 	[%rd2+12], %r57;
	add.s32 	%r44, %r1, 4;
	cvt.rn.f32.s32 	%f79, %r44;
	fma.rn.f32 	%f29, %f58, %f79, %f59;
	mov.b32 	%r58, 0;
	mov.f32 	%f103, %f1;
	mov.f32 	%f104, %f29;
$L__BB0_14:
	mul.f32 	%f32, %f104, %f104;
	mul.f32 	%f33, %f103, %f103;
	add.f32 	%f80, %f32, %f33;
	setp.gt.f32 	%p10, %f80, 0f40800000;
	mov.u32 	%r59, %r58;
	@%p10 bra 	$L__BB0_16;
	sub.f32 	%f81, %f32, %f33;
	add.f32 	%f82, %f104, %f104;
	add.f32 	%f104, %f29, %f81;
	fma.rn.f32 	%f103, %f82, %f103, %f1;
	add.s32 	%r58, %r58, 1;
	setp.ne.s32 	%p11, %r58, %r26;
	mov.u32 	%r59, %r26;
	@%p11 bra 	$L__BB0_14;
$L__BB0_16:
	st.global.u32 	[%rd2+16], %r59;
	add.s32 	%r46, %r1, 5;
	cvt.rn.f32.s32 	%f83, %r46;
	fma.rn.f32 	%f36, %f58, %f83, %f59;
	mov.b32 	%r60, 0;
	mov.f32 	%f105, %f1;
	mov.f32 	%f106, %f36;
$L__BB0_17:
	mul.f32 	%f39, %f106, %f106;
	mul.f32 	%f40, %f105, %f105;
	add.f32 	%f84, %f39, %f40;
	setp.gt.f32 	%p12, %f84, 0f40800000;
	mov.u32 	%r61, %r60;
	@%p12 bra 	$L__BB0_19;
	sub.f32 	%f85, %f39, %f40;
	add.f32 	%f86, %f106, %f106;
	add.f32 	%f106, %f36, %f85;
	fma.rn.f32 	%f105, %f86, %f105, %f1;
	add.s32 	%r60, %r60, 1;
	setp.ne.s32 	%p13, %r60, %r26;
	mov.u32 	%r61, %r26;
	@%p13 bra 	$L__BB0_17;
$L__BB0_19:
	st.global.u32 	[%rd2+20], %r61;
	add.s32 	%r48, %r1, 6;
	cvt.rn.f32.s32 	%f87, %r48;
	fma.rn.f32 	%f43, %f58, %f87, %f59;
	mov.b32 	%r62, 0;
	mov.f32 	%f107, %f1;
	mov.f32 	%f108, %f43;
$L__BB0_20:
	mul.f32 	%f46, %f108, %f108;
	mul.f32 	%f47, %f107, %f107;
	add.f32 	%f88, %f46, %f47;
	setp.gt.f32 	%p14, %f88, 0f40800000;
	mov.u32 	%r63, %r62;
	@%p14 bra 	$L__BB0_22;
	sub.f32 	%f89, %f46, %f47;
	add.f32 	%f90, %f108, %f108;
	add.f32 	%f108, %f43, %f89;
	fma.rn.f32 	%f107, %f90, %f107, %f1;
	add.s32 	%r62, %r62, 1;
	setp.ne.s32 	%p15, %r62, %r26;
	mov.u32 	%r63, %r26;
	@%p15 bra 	$L__BB0_20;
$L__BB0_22:
	st.global.u32 	[%rd2+24], %r63;
	add.s32 	%r50, %r1, 7;
	cvt.rn.f32.s32 	%f91, %r50;
	fma.rn.f32 	%f50, %f58, %f91, %f59;
	mov.b32 	%r64, 0;
	mov.f32 	%f109, %f1;
	mov.f32 	%f110, %f50;
$L__BB0_23:
	mul.f32 	%f53, %f110, %f110;
	mul.f32 	%f54, %f109, %f109;
	add.f32 	%f92, %f53, %f54;
	setp.gt.f32 	%p16, %f92, 0f40800000;
	mov.u32 	%r65, %r64;
	@%p16 bra 	$L__BB0_25;
	sub.f32 	%f93, %f53, %f54;
	add.f32 	%f94, %f110, %f110;
	add.f32 	%f110, %f50, %f93;
	fma.rn.f32 	%f109, %f94, %f109, %f1;
	add.s32 	%r64, %r64, 1;
	setp.ne.s32 	%p17, %r64, %r26;
	mov.u32 	%r65, %r26;
	@%p17 bra 	$L__BB0_23;
$L__BB0_25:
	st.global.u32 	[%rd2+28], %r65;
	bra.uni 	$L__BB0_27;
$L__BB0_26:
	mul.wide.s32 	%rd7, %r1, 4;
	add.s64 	%rd8, %rd1, %rd7;
	mov.b32 	%r35, 0;
	st.global.u32 	[%rd8], %r35;
	st.global.u32 	[%rd8+4], %r35;
	st.global.u32 	[%rd8+8], %r35;
	st.global.u32 	[%rd8+12], %r35;
	st.global.u32 	[%rd8+16], %r35;
	st.global.u32 	[%rd8+20], %r35;
	st.global.u32 	[%rd8+24], %r35;
	st.global.u32 	[%rd8+28], %r35;
$L__BB0_27:
	ret;

}


// ===== COMPILED SASS (sm_100) =====

	.target	sm_100

	.elftype	@"ET_EXEC"


//--------------------- .note.nv.tkinfo           --------------------------
	.section	.note.nv.tkinfo,"",@"SHT_NOTE"
	.sectionflags	@"SHF_NOTE_NV_TKINFO"
	.tkinfo
        /*0018*/ 	.word	0x00000002
        /*0030*/ 	.string	""
        /*0030*/ 	.string	"ptxas"
        /*0030*/ 	.string	"Cuda compilation tools, release 13.0, V13.0.88"
        /*0030*/ 	.string	"Build cuda_13.0.r13.0/compiler.36424714_0"
        /*0030*/ 	.string	"-arch sm_100 -m 64 "



//--------------------- .note.nv.cuinfo           --------------------------
	.section	.note.nv.cuinfo,"",@"SHT_NOTE"
	.sectionflags	@"SHF_NOTE_NV_CUINFO"
        /*0018*/ 	.short	0x0002
        /*001a*/ 	.short	0x0064
        /*001c*/ 	.short	0x0082
	.zero		2


//--------------------- .nv.info                  --------------------------
	.section	.nv.info,"",@"SHT_CUDA_INFO"
	.align	4


	//----- nvinfo : EIATTR_REGCOUNT
	.align		4
        /*0000*/ 	.byte	0x04, 0x2f
        /*0002*/ 	.short	(.L_1 - .L_0)
	.align		4
.L_0:
        /*0004*/ 	.word	index@(_Z12mandelKernelPiiffffim)
        /*0008*/ 	.word	0x00000010


	//----- nvinfo : EIATTR_FRAME_SIZE
	.align		4
.L_1:
        /*000c*/ 	.byte	0x04, 0x11
        /*000e*/ 	.short	(.L_3 - .L_2)
	.align		4
.L_2:
        /*0010*/ 	.word	index@(_Z12mandelKernelPiiffffim)
        /*0014*/ 	.word	0x00000000


	//----- nvinfo : EIATTR_MIN_STACK_SIZE
	.align		4
.L_3:
        /*0018*/ 	.byte	0x04, 0x12
        /*001a*/ 	.short	(.L_5 - .L_4)
	.align		4
.L_4:
        /*001c*/ 	.word	index@(_Z12mandelKernelPiiffffim)
        /*0020*/ 	.word	0x00000000
.L_5:


//--------------------- .nv.compat                --------------------------
	.section	.nv.compat,"",@"SHT_CUDA_COMPAT_INFO"
	.align	4
        /*0000*/ 	.byte	0x02, 0x09, 0x00, 0x00, 0x02, 0x02, 0x01, 0x00, 0x02, 0x05, 0x05, 0x00, 0x03, 0x07, 0x01, 0x01
        /*0010*/ 	.byte	0x02, 0x03, 0x00, 0x00, 0x02, 0x06, 0x01, 0x00, 0x04, 0x0b, 0x08, 0x00, 0x01, 0x00, 0x00, 0x00
        /*0020*/ 	.byte	0x00, 0x00, 0x00, 0x00


//--------------------- .nv.info._Z12mandelKernelPiiffffim --------------------------
	.section	.nv.info._Z12mandelKernelPiiffffim,"",@"SHT_CUDA_INFO"
	.sectionflags	@""
	.align	4


	//----- nvinfo : EIATTR_CUDA_API_VERSION
	.align		4
        /*0000*/ 	.byte	0x04, 0x37
        /*0002*/ 	.short	(.L_7 - .L_6)
.L_6:
        /*0004*/ 	.word	0x00000082


	//----- nvinfo : EIATTR_KPARAM_INFO
	.align		4
.L_7:
        /*0008*/ 	.byte	0x04, 0x17
        /*000a*/ 	.short	(.L_9 - .L_8)
.L_8:
        /*000c*/ 	.word	0x00000000
        /*0010*/ 	.short	0x0007
        /*0012*/ 	.short	0x0020
        /*0014*/ 	.byte	0x00, 0xf0, 0x21, 0x00


	//----- nvinfo : EIATTR_KPARAM_INFO
	.align		4
.L_9:
        /*0018*/ 	.byte	0x04, 0x17
        /*001a*/ 	.short	(.L_11 - .L_10)
.L_10:
        /*001c*/ 	.word	0x00000000
        /*0020*/ 	.short	0x0006
        /*0022*/ 	.short	0x001c
        /*0024*/ 	.byte	0x00, 0xf0, 0x11, 0x00


	//----- nvinfo : EIATTR_KPARAM_INFO
	.align		4
.L_11:
        /*0028*/ 	.byte	0x04, 0x17
        /*002a*/ 	.short	(.L_13 - .L_12)
.L_12:
        /*002c*/ 	.word	0x00000000
        /*0030*/ 	.short	0x0005
        /*0032*/ 	.short	0x0018
        /*0034*/ 	.byte	0x00, 0xf0, 0x11, 0x00


	//----- nvinfo : EIATTR_KPARAM_INFO
	.align		4
.L_13:
        /*0038*/ 	.byte	0x04, 0x17
        /*003a*/ 	.short	(.L_15 - .L_14)
.L_14:
        /*003c*/ 	.word	0x00000000
        /*0040*/ 	.short	0x0004
        /*0042*/ 	.short	0x0014
        /*0044*/ 	.byte	0x00, 0xf0, 0x11, 0x00


	//----- nvinfo : EIATTR_KPARAM_INFO
	.align		4
.L_15:
        /*0048*/ 	.byte	0x04, 0x17
        /*004a*/ 	.short	(.L_17 - .L_16)
.L_16:
        /*004c*/ 	.word	0x00000000
        /*0050*/ 	.short	0x0003
        /*0052*/ 	.short	0x0010
        /*0054*/ 	.byte	0x00, 0xf0, 0x11, 0x00


	//----- nvinfo : EIATTR_KPARAM_INFO
	.align		4
.L_17:
        /*0058*/ 	.byte	0x04, 0x17
        /*005a*/ 	.short	(.L_19 - .L_18)
.L_18:
        /*005c*/ 	.word	0x00000000
        /*0060*/ 	.short	0x0002
        /*0062*/ 	.short	0x000c
        /*0064*/ 	.byte	0x00, 0xf0, 0x11, 0x00


	//----- nvinfo : EIATTR_KPARAM_INFO
	.align		4
.L_19:
        /*0068*/ 	.byte	0x04, 0x17
        /*006a*/ 	.short	(.L_21 - .L_20)
.L_20:
        /*006c*/ 	.word	0x00000000
        /*0070*/ 	.short	0x0001
        /*0072*/ 	.short	0x0008
        /*0074*/ 	.byte	0x00, 0xf0, 0x11, 0x00


	//----- nvinfo : EIATTR_KPARAM_INFO
	.align		4
.L_21:
        /*0078*/ 	.byte	0x04, 0x17
        /*007a*/ 	.short	(.L_23 - .L_22)
.L_22:
        /*007c*/ 	.word	0x00000000
        /*0080*/ 	.short	0x0000
        /*0082*/ 	.short	0x0000
        /*0084*/ 	.byte	0x00, 0xf5, 0x21, 0x00


	//----- nvinfo : EIATTR_SPARSE_MMA_MASK
	.align		4
.L_23:
        /*0088*/ 	.byte	0x03, 0x50
        /*008a*/ 	.short	0x0000


	//----- nvinfo : EIATTR_MAXREG_COUNT
	.align		4
        /*008c*/ 	.byte	0x03, 0x1b
        /*008e*/ 	.short	0x00ff


	//----- nvinfo : EIATTR_MERCURY_ISA_VERSION
	.align		4
        /*0090*/ 	.byte	0x03, 0x5f
        /*0092*/ 	.short	0x0101


	//----- nvinfo : EIATTR_VRC_CTA_INIT_COUNT
	.align		4
        /*0094*/ 	.byte	0x02, 0x4a
	.zero		1
	.zero		1


	//----- nvinfo : EIATTR_EXIT_INSTR_OFFSETS
	.align		4
        /*0098*/ 	.byte	0x04, 0x1c
        /*009a*/ 	.short	(.L_25 - .L_24)


	//   ....[0]....
.L_24:
        /*009c*/ 	.word	0x00000ee0


	//   ....[1]....
        /*00a0*/ 	.word	0x00000f80


	//----- nvinfo : EIATTR_CRS_STACK_SIZE
	.align		4
.L_25:
        /*00a4*/ 	.byte	0x04, 0x1e
        /*00a6*/ 	.short	(.L_27 - .L_26)
.L_26:
        /*00a8*/ 	.word	0x00000000


	//----- nvinfo : EIATTR_CBANK_PARAM_SIZE
	.align		4
.L_27:
        /*00ac*/ 	.byte	0x03, 0x19
        /*00ae*/ 	.short	0x0028


	//----- nvinfo : EIATTR_PARAM_CBANK
	.align		4
        /*00b0*/ 	.byte	0x04, 0x0a
        /*00b2*/ 	.short	(.L_29 - .L_28)
	.align		4
.L_28:
        /*00b4*/ 	.word	index@(.nv.constant0._Z12mandelKernelPiiffffim)
        /*00b8*/ 	.short	0x0380
        /*00ba*/ 	.short	0x0028


	//----- nvinfo : EIATTR_SW_WAR
	.align		4
.L_29:
        /*00bc*/ 	.byte	0x04, 0x36
        /*00be*/ 	.short	(.L_31 - .L_30)
.L_30:
        /*00c0*/ 	.word	0x00000008
.L_31:


//--------------------- .nv.callgraph             --------------------------
	.section	.nv.callgraph,"",@"SHT_CUDA_CALLGRAPH"
	.align	4
	.sectionentsize	8
	.align		4
        /*0000*/ 	.word	0x00000000
	.align		4
        /*0004*/ 	.word	0xffffffff
	.align		4
        /*0008*/ 	.word	0x00000000
	.align		4
        /*000c*/ 	.word	0xfffffffe
	.align		4
        /*0010*/ 	.word	0x00000000
	.align		4
        /*0014*/ 	.word	0xfffffffd
	.align		4
        /*0018*/ 	.word	0x00000000
	.align		4
        /*001c*/ 	.word	0xfffffffc


//--------------------- .text._Z12mandelKernelPiiffffim --------------------------
	.section	.text._Z12mandelKernelPiiffffim,"ax",@progbits
	.align	128
        .global         _Z12mandelKernelPiiffffim
        .type           _Z12mandelKernelPiiffffim,@function
        .size           _Z12mandelKernelPiiffffim,(.L_x_26 - _Z12mandelKernelPiiffffim)
        .other          _Z12mandelKernelPiiffffim,@"STO_CUDA_ENTRY STV_DEFAULT"
_Z12mandelKernelPiiffffim:
.text._Z12mandelKernelPiiffffim:
[----:B------:R-:W-:Y:S01]  /*0000*/  LDC R1, c[0x0][0x37c] ;  /* 0x0000df00ff017b82 */ /* 0x000fe20000000800 */
[----:B------:R-:W0:Y:S07]  /*0010*/  S2R R4, SR_TID.Y ;  /* 0x0000000000047919 */ /* 0x000e2e0000002200 */
[----:B------:R-:W1:Y:S01]  /*0020*/  LDC.64 R8, c[0x0][0x398] ;  /* 0x0000e600ff087b82 */ /* 0x000e620000000a00 */
[----:B------:R-:W2:Y:S01]  /*0030*/  LDCU.64 UR8, c[0x0][0x3a0] ;  /* 0x00007400ff0877ac */ /* 0x000ea20008000a00 */
[----:B------:R-:W3:Y:S01]  /*0040*/  S2R R0, SR_TID.X ;  /* 0x0000000000007919 */ /* 0x000ee20000002100 */
[----:B------:R-:W4:Y:S05]  /*0050*/  LDCU UR7, c[0x0][0x390] ;  /* 0x00007200ff0777ac */ /* 0x000f2a0008000800 */
[----:B------:R-:W3:Y:S08]  /*0060*/  LDC R5, c[0x0][0x360] ;  /* 0x0000d800ff057b82 */ /* 0x000ef00000000800 */
[----:B------:R-:W0:Y:S08]  /*0070*/  S2UR UR4, SR_CTAID.Y ;  /* 0x00000000000479c3 */ /* 0x000e300000002600 */
[----:B------:R-:W0:Y:S01]  /*0080*/  LDC R7, c[0x0][0x364] ;  /* 0x0000d900ff077b82 */ /* 0x000e220000000800 */
[----:B-1----:R-:W-:-:S07]  /*0090*/  ISETP.GE.AND P0, PT, R9, 0x1, PT ;  /* 0x000000010900780c */ /* 0x002fce0003f06270 */
[----:B------:R-:W2:Y:S08]  /*00a0*/  LDC.64 R2, c[0x0][0x380] ;  /* 0x0000e000ff027b82 */ /* 0x000eb00000000a00 */
[----:B------:R-:W3:Y:S01]  /*00b0*/  S2UR UR6, SR_CTAID.X ;  /* 0x00000000000679c3 */ /* 0x000ee20000002500 */
[----:B0-----:R-:W-:Y:S01]  /*00c0*/  IMAD R7, R7, UR4, R4 ;  /* 0x0000000407077c24 */ /* 0x001fe2000f8e0204 */
[----:B------:R-:W0:Y:S04]  /*00d0*/  LDCU.64 UR4, c[0x0][0x358] ;  /* 0x00006b00ff0477ac */ /* 0x000e280008000a00 */
[----:B------:R-:W-:Y:S01]  /*00e0*/  I2FP.F32.U32 R9, R7 ;  /* 0x0000000700097245 */ /* 0x000fe20000201000 */
[----:B--2---:R-:W-:-:S04]  /*00f0*/  IMAD.WIDE.U32 R2, R7, UR8, R2 ;  /* 0x0000000807027c25 */ /* 0x004fc8000f8e0002 */
[----:B------:R-:W-:Y:S02]  /*0100*/  IMAD R3, R7, UR9, R3 ;  /* 0x0000000907037c24 */ /* 0x000fe4000f8e0203 */
[----:B---3--:R-:W-:Y:S02]  /*0110*/  IMAD R5, R5, UR6, R0 ;  /* 0x0000000605057c24 */ /* 0x008fe4000f8e0200 */
[----:B----4-:R-:W-:-:S03]  /*0120*/  FFMA R0, R9, UR7, R8 ;  /* 0x0000000709007c23 */ /* 0x010fc60008000008 */
[----:B------:R-:W-:Y:S01]  /*0130*/  SHF.L.U32 R5, R5, 0x3, RZ ;  /* 0x0000000305057819 */ /* 0x000fe200000006ff */
[----:B0-----:R-:W-:Y:S06]  /*0140*/  @!P0 BRA `(.L_x_0) ;  /* 0x0000000c00688947 */ /* 0x001fec0003800000 */
[----:B------:R-:W0:Y:S01]  /*0150*/  LDC R7, c[0x0][0x394] ;  /* 0x0000e500ff077b82 */ /* 0x000e220000000800 */
[----:B------:R-:W0:Y:S01]  /*0160*/  LDCU UR6, c[0x0][0x38c] ;  /* 0x00007180ff0677ac */ /* 0x000e220008000800 */
[----:B------:R-:W-:Y:S01]  /*0170*/  I2FP.F32.S32 R4, R5 ;  /* 0x0000000500047245 */ /* 0x000fe20000201400 */
[----:B------:R-:W-:Y:S01]  /*0180*/  BSSY.RECONVERGENT B0, `(.L_x_1) ;  /* 0x000001d000007945 */ /* 0x000fe20003800200 */
[----:B------:R-:W-:-:S03]  /*0190*/  HFMA2 R9, -RZ, RZ, 0, 0 ;  /* 0x00000000ff097431 */ /* 0x000fc600000001ff */
[----:B0-----:R-:W-:Y:S01]  /*01a0*/  FFMA R4, R4, UR6, R7 ;  /* 0x0000000604047c23 */ /* 0x001fe20008000007 */
[----:B------:R-:W-:-:S03]  /*01b0*/  FMUL R7, R0, R0 ;  /* 0x0000000000077220 */ /* 0x000fc60000400000 */
[----:B------:R-:W-:-:S04]  /*01c0*/  FMUL R6, R4, R4 ;  /* 0x0000000404067220 */ /* 0x000fc80000400000 */
[----:B------:R-:W-:-:S05]  /*01d0*/  FADD R8, R6, R7 ;  /* 0x0000000706087221 */ /* 0x000fca0000000000 */
[----:B------:R-:W-:-:S13]  /*01e0*/  FSETP.GT.AND P0, PT, R8, 4, PT ;  /* 0x408000000800780b */ /* 0x000fda0003f04000 */
[----:B------:R-:W-:Y:S05]  /*01f0*/  @P0 BRA `(.L_x_2) ;  /* 0x0000000000540947 */ /* 0x000fea0003800000 */
[----:B------:R-:W-:Y:S01]  /*0200*/  MOV R9, R6 ;  /* 0x0000000600097202 */ /* 0x000fe20000000f00 */
[----:B------:R-:W0:Y:S01]  /*0210*/  LDCU UR7, c[0x0][0x39c] ;  /* 0x00007380ff0777ac */ /* 0x000e220008000800 */
[----:B------:R-:W-:Y:S02]  /*0220*/  MOV R10, R7 ;  /* 0x00000007000a7202 */ /* 0x000fe40000000f00 */
[----:B------:R-:W-:Y:S01]  /*0230*/  MOV R6, RZ ;  /* 0x000000ff00067202 */ /* 0x000fe20000000f00 */
[----:B------:R-:W1:Y:S01]  /*0240*/  LDCU UR6, c[0x0][0x39c] ;  /* 0x00007380ff0677ac */ /* 0x000e620008000800 */
[----:B------:R-:W-:Y:S02]  /*0250*/  MOV R7, R0 ;  /* 0x0000000000077202 */ /* 0x000fe40000000f00 */
[----:B------:R-:W-:-:S07]  /*0260*/  MOV R8, R4 ;  /* 0x0000000400087202 */ /* 0x000fce0000000f00 */
.L_x_3:
[----:B------:R-:W-:Y:S01]  /*0270*/  IADD3 R6, PT, PT, R6, 0x1, RZ ;  /* 0x0000000106067810 */ /* 0x000fe20007ffe0ff */
[----:B------:R-:W-:Y:S01]  /*0280*/  FADD R13, R8, R8 ;  /* 0x00000008080d7221 */ /* 0x000fe20000000000 */
[----:B------:R-:W-:Y:S01]  /*0290*/  FADD R11, -R10, R9 ;  /* 0x000000090a0b7221 */ /* 0x000fe20000000100 */
[----:B-1----:R-:W-:Y:S02]  /*02a0*/  MOV R9, UR6 ;  /* 0x0000000600097c02 */ /* 0x002fe40008000f00 */
[----:B0-----:R-:W-:Y:S01]  /*02b0*/  ISETP.NE.AND P0, PT, R6, UR7, PT ;  /* 0x0000000706007c0c */ /* 0x001fe2000bf05270 */
[----:B------:R-:W-:-:S12]  /*02c0*/  FFMA R7, R13, R7, R0 ;  /* 0x000000070d077223 */ /* 0x000fd80000000000 */
[----:B------:R-:W-:Y:S05]  /*02d0*/  @!P0 BRA `(.L_x_2) ;  /* 0x00000000001c8947 */ /* 0x000fea0003800000 */
[----:B------:R-:W-:Y:S01]  /*02e0*/  FADD R8, R4, R11 ;  /* 0x0000000b04087221 */ /* 0x000fe20000000000 */
[----:B------:R-:W-:-:S03]  /*02f0*/  FMUL R10, R7, R7 ;  /* 0x00000007070a7220 */ /* 0x000fc60000400000 */
[----:B------:R-:W-:-:S04]  /*0300*/  FMUL R9, R8, R8 ;  /* 0x0000000808097220 */ /* 0x000fc80000400000 */
[----:B------:R-:W-:-:S05]  /*0310*/  FADD R11, R9, R10 ;  /* 0x0000000a090b7221 */ /* 0x000fca0000000000 */
[----:B------:R-:W-:-:S13]  /*0320*/  FSETP.GT.AND P0, PT, R11, 4, PT ;  /* 0x408000000b00780b */ /* 0x000fda0003f04000 */
[----:B------:R-:W-:Y:S05]  /*0330*/  @!P0 BRA `(.L_x_3) ;  /* 0xfffffffc00cc8947 */ /* 0x000fea000383ffff */
[----:B------:R-:W-:-:S07]  /*0340*/  MOV R9, R6 ;  /* 0x0000000600097202 */ /* 0x000fce0000000f00 */
.L_x_2:
[----:B------:R-:W-:Y:S05]  /*0350*/  BSYNC.RECONVERGENT B0 ;  /* 0x0000000000007941 */ /* 0x000fea0003800200 */
.L_x_1:
[----:B------:R-:W0:Y:S01]  /*0360*/  LDC R7, c[0x0][0x394] ;  /* 0x0000e500ff077b82 */ /* 0x000e220000000800 */
[C---:B------:R-:W-:Y:S01]  /*0370*/  IMAD.WIDE R2, R5.reuse, 0x4, R2 ;  /* 0x0000000405027825 */ /* 0x040fe200078e0202 */
[----:B------:R-:W0:Y:S01]  /*0380*/  LDCU UR6, c[0x0][0x38c] ;  /* 0x00007180ff0677ac */ /* 0x000e220008000800 */
[----:B------:R-:W-:Y:S02]  /*0390*/  IADD3 R4, PT, PT, R5, 0x1, RZ ;  /* 0x0000000105047810 */ /* 0x000fe40007ffe0ff */
[----:B------:R-:W-:Y:S01]  /*03a0*/  HFMA2 R6, -RZ, RZ, 0, 0 ;  /* 0x00000000ff067431 */ /* 0x000fe200000001ff */
[----:B------:R-:W-:Y:S01]  /*03b0*/  BSSY.RECONVERGENT B0, `(.L_x_4) ;  /* 0x0000015000007945 */ /* 0x000fe20003800200 */
[----:B------:R1:W-:Y:S01]  /*03c0*/  STG.E desc[UR4][R2.64], R9 ;  /* 0x0000000902007986 */ /* 0x0003e2000c101904 */
[----:B------:R-:W-:Y:S01]  /*03d0*/  I2FP.F32.S32 R4, R4 ;  /* 0x0000000400047245 */ /* 0x000fe20000201400 */
[----:B------:R-:W2:Y:S01]  /*03e0*/  LDCU UR8, c[0x0][0x39c] ;  /* 0x00007380ff0877ac */ /* 0x000ea20008000800 */
[----:B------:R-:W3:Y:S03]  /*03f0*/  LDCU UR7, c[0x0][0x39c] ;  /* 0x00007380ff0777ac */ /* 0x000ee60008000800 */
[----:B0-----:R-:W-:Y:S01]  /*0400*/  FFMA R4, R4, UR6, R7 ;  /* 0x0000000604047c23 */ /* 0x001fe20008000007 */
[----:B------:R-:W-:-:S04]  /*0410*/  MOV R7, R0 ;  /* 0x0000000000077202 */ /* 0x000fc80000000f00 */
[----:B-123--:R-:W-:-:S07]  /*0420*/  MOV R8, R4 ;  /* 0x0000000400087202 */ /* 0x00efce0000000f00 */
.L_x_6:
[----:B------:R-:W-:Y:S01]  /*0430*/  FMUL R9, R8, R8 ;  /* 0x0000000808097220 */ /* 0x000fe20000400000 */
[----:B------:R-:W-:-:S04]  /*0440*/  FMUL R10, R7, R7 ;  /* 0x00000007070a7220 */ /* 0x000fc80000400000 */
[----:B------:R-:W-:-:S05]  /*0450*/  FADD R11, R9, R10 ;  /* 0x0000000a090b7221 */ /* 0x000fca0000000000 */
[----:B------:R-:W-:-:S13]  /*0460*/  FSETP.GT.AND P0, PT, R11, 4, PT ;  /* 0x408000000b00780b */ /* 0x000fda0003f04000 */
[----:B------:R-:W-:Y:S05]  /*0470*/  @P0 BRA `(.L_x_5) ;  /* 0x0000000000200947 */ /* 0x000fea0003800000 */
[----:B------:R-:W-:Y:S01]  /*0480*/  IADD3 R6, PT, PT, R6, 0x1, RZ ;  /* 0x0000000106067810 */ /* 0x000fe20007ffe0ff */
[----:B------:R-:W-:Y:S01]  /*0490*/  FADD R11, R8, R8 ;  /* 0x00000008080b7221 */ /* 0x000fe20000000000 */
[----:B------:R-:W-:Y:S02]  /*04a0*/  FADD R9, R9, -R10 ;  /* 0x8000000a09097221 */ /* 0x000fe40000000000 */
[----:B------:R-:W-:Y:S01]  /*04b0*/  ISETP.NE.AND P0, PT, R6, UR7, PT ;  /* 0x0000000706007c0c */ /* 0x000fe2000bf05270 */
[----:B------:R-:W-:Y:S01]  /*04c0*/  FFMA R7, R11, R7, R0 ;  /* 0x000000070b077223 */ /* 0x000fe20000000000 */
[----:B------:R-:W-:-:S11]  /*04d0*/  FADD R8, R4, R9 ;  /* 0x0000000904087221 */ /* 0x000fd60000000000 */
[----:B------:R-:W-:Y:S05]  /*04e0*/  @P0 BRA `(.L_x_6) ;  /* 0xfffffffc00d00947 */ /* 0x000fea000383ffff */
[----:B------:R-:W-:-:S07]  /*04f0*/  MOV R6, UR8 ;  /* 0x0000000800067c02 */ /* 0x000fce0008000f00 */
.L_x_5:
[----:B------:R-:W-:Y:S05]  /*0500*/  BSYNC.RECONVERGENT B0 ;  /* 0x0000000000007941 */ /* 0x000fea0003800200 */
.L_x_4:
[----:B------:R-:W0:Y:S01]  /*0510*/  LDC R7, c[0x0][0x394] ;  /* 0x0000e500ff077b82 */ /* 0x000e220000000800 */
[----:B------:R-:W0:Y:S01]  /*0520*/  LDCU UR6, c[0x0][0x38c] ;  /* 0x00007180ff0677ac */ /* 0x000e220008000800 */
[----:B------:R1:W-:Y:S01]  /*0530*/  STG.E desc[UR4][R2.64+0x4], R6 ;  /* 0x0000040602007986 */ /* 0x0003e2000c101904 */
[----:B------:R-:W-:Y:S01]  /*0540*/  IADD3 R4, PT, PT, R5, 0x2, RZ ;  /* 0x0000000205047810 */ /* 0x000fe20007ffe0ff */
[----:B------:R-:W-:Y:S01]  /*0550*/  BSSY.RECONVERGENT B0, `(.L_x_7) ;  /* 0x0000015000007945 */ /* 0x000fe20003800200 */
[----:B------:R-:W-:Y:S01]  /*0560*/  MOV R9, R0 ;  /* 0x0000000000097202 */ /* 0x000fe20000000f00 */
[----:B------:R-:W2:Y:S01]  /*0570*/  LDCU UR8, c[0x0][0x39c] ;  /* 0x00007380ff0877ac */ /* 0x000ea20008000800 */
[----:B------:R-:W-:Y:S01]  /*0580*/  I2FP.F32.S32 R4, R4 ;  /* 0x0000000400047245 */ /* 0x000fe20000201400 */
[----:B------:R-:W3:Y:S04]  /*0590*/  LDCU UR7, c[0x0][0x39c] ;  /* 0x00007380ff0777ac */ /* 0x000ee80008000800 */
[----:B0-----:R-:W-:Y:S01]  /*05a0*/  FFMA R4, R4, UR6, R7 ;  /* 0x0000000604047c23 */ /* 0x001fe20008000007 */
[----:B------:R-:W-:-:S04]  /*05b0*/  HFMA2 R7, -RZ, RZ, 0, 0 ;  /* 0x00000000ff077431 */ /* 0x000fc800000001ff */
[----:B-123--:R-:W-:-:S07]  /*05c0*/  MOV R8, R4 ;  /* 0x0000000400087202 */ /* 0x00efce0000000f00 */
.L_x_9:
        /* <DEDUP_REMOVED lines=13> */
.L_x_8:
[----:B------:R-:W-:Y:S05]  /*06a0*/  BSYNC.RECONVERGENT B0 ;  /* 0x0000000000007941 */ /* 0x000fea0003800200 */
.L_x_7:
[----:B------:R-:W0:Y:S01]  /*06b0*/  LDC R9, c[0x0][0x394] ;  /* 0x0000e500ff097b82 */ /* 0x000e220000000800 */
[----:B------:R-:W0:Y:S01]  /*06c0*/  LDCU UR6, c[0x0][0x38c] ;  /* 0x00007180ff0677ac */ /* 0x000e220008000800 */
[----:B------:R1:W-:Y:S01]  /*06d0*/  STG.E desc[UR4][R2.64+0x8], R7 ;  /* 0x0000080702007986 */ /* 0x0003e2000c101904 */
[----:B------:R-:W-:Y:S01]  /*06e0*/  IADD3 R4, PT, PT, R5, 0x3, RZ ;  /* 0x0000000305047810 */ /* 0x000fe20007ffe0ff */
[----:B------:R-:W-:Y:S01]  /*06f0*/  HFMA2 R6, -RZ, RZ, 0, 0 ;  /* 0x00000000ff067431 */ /* 0x000fe200000001ff */
[----:B------:R-:W-:Y:S01]  /*0700*/  BSSY.RECONVERGENT B0, `(.L_x_10) ;  /* 0x0000014000007945 */ /* 0x000fe20003800200 */
[----:B------:R-:W2:Y:S01]  /*0710*/  LDCU UR8, c[0x0][0x39c] ;  /* 0x00007380ff0877ac */ /* 0x000ea20008000800 */
[----:B------:R-:W-:Y:S01]  /*0720*/  I2FP.F32.S32 R4, R4 ;  /* 0x0000000400047245 */ /* 0x000fe20000201400 */
[----:B------:R-:W3:Y:S04]  /*0730*/  LDCU UR7, c[0x0][0x39c] ;  /* 0x00007380ff0777ac */ /* 0x000ee80008000800 */
[----:B0-----:R-:W-:Y:S01]  /*0740*/  FFMA R4, R4, UR6, R9 ;  /* 0x0000000604047c23 */ /* 0x001fe20008000009 */
[----:B------:R-:W-:-:S03]  /*0750*/  MOV R9, R0 ;  /* 0x0000000000097202 */ /* 0x000fc60000000f00 */
[----:B-123--:R-:W-:-:S07]  /*0760*/  IMAD.MOV.U32 R8, RZ, RZ, R4 ;  /* 0x000000ffff087224 */ /* 0x00efce00078e0004 */
.L_x_12:
        /* <DEDUP_REMOVED lines=13> */
.L_x_11:
[----:B------:R-:W-:Y:S05]  /*0840*/  BSYNC.RECONVERGENT B0 ;  /* 0x0000000000007941 */ /* 0x000fea0003800200 */
.L_x_10:
        /* <DEDUP_REMOVED lines=12> */
.L_x_15:
        /* <DEDUP_REMOVED lines=13> */
.L_x_14:
[----:B------:R-:W-:Y:S05]  /*09e0*/  BSYNC.RECONVERGENT B0 ;  /* 0x0000000000007941 */ /* 0x000fea0003800200 */
.L_x_13:
        /* <DEDUP_REMOVED lines=10> */
[----:B------:R-:W-:-:S04]  /*0a90*/  MOV R9, R0 ;  /* 0x0000000000097202 */ /* 0x000fc80000000f00 */
[----:B-123--:R-:W-:-:S07]  /*0aa0*/  MOV R8, R4 ;  /* 0x0000000400087202 */ /* 0x00efce0000000f00 */
.L_x_18:
[----:B------:R-:W-:Y:S01]  /*0ab0*/  FMUL R7, R8, R8 ;  /* 0x0000000808077220 */ /* 0x000fe20000400000 */
[----:B------:R-:W-:-:S04]  /*0ac0*/  FMUL R10, R9, R9 ;  /* 0x00000009090a7220 */ /* 0x000fc80000400000 */
[----:B------:R-:W-:-:S05]  /*0ad0*/  FADD R11, R7, R10 ;  /* 0x0000000a070b7221 */ /* 0x000fca0000000000 */
[----:B------:R-:W-:-:S13]  /*0ae0*/  FSETP.GT.AND P0, PT, R11, 4, PT ;  /* 0x408000000b00780b */ /* 0x000fda0003f04000 */
[----:B------:R-:W-:Y:S05]  /*0af0*/  @P0 BRA `(.L_x_17) ;  /* 0x0000000000200947 */ /* 0x000fea0003800000 */
[----:B------:R-:W-:Y:S02]  /*0b00*/  VIADD R6, R6, 0x1 ;  /* 0x0000000106067836 */ /* 0x000fe40000000000 */
[----:B------:R-:W-:Y:S01]  /*0b10*/  FADD R11, R8, R8 ;  /* 0x00000008080b7221 */ /* 0x000fe20000000000 */
[----:B------:R-:W-:Y:S02]  /*0b20*/  FADD R7, R7, -R10 ;  /* 0x8000000a07077221 */ /* 0x000fe40000000000 */
[----:B------:R-:W-:Y:S01]  /*0b30*/  ISETP.NE.AND P0, PT, R6, UR7, PT ;  /* 0x0000000706007c0c */ /* 0x000fe2000bf05270 */
[----:B------:R-:W-:Y:S01]  /*0b40*/  FFMA R9, R11, R9, R0 ;  /* 0x000000090b097223 */ /* 0x000fe20000000000 */
[----:B------:R-:W-:-:S11]  /*0b50*/  FADD R8, R4, R7 ;  /* 0x0000000704087221 */ /* 0x000fd60000000000 */
[----:B------:R-:W-:Y:S05]  /*0b60*/  @P0 BRA `(.L_x_18) ;  /* 0xfffffffc00d00947 */ /* 0x000fea000383ffff */
[----:B------:R-:W-:-:S07]  /*0b70*/  MOV R6, UR8 ;  /* 0x0000000800067c02 */ /* 0x000fce0008000f00 */
.L_x_17:
[----:B------:R-:W-:Y:S05]  /*0b80*/  BSYNC.RECONVERGENT B0 ;  /* 0x0000000000007941 */ /* 0x000fea0003800200 */
.L_x_16:
        /* <DEDUP_REMOVED lines=12> */
.L_x_21:
        /* <DEDUP_REMOVED lines=13> */
.L_x_20:
[----:B------:R-:W-:Y:S05]  /*0d20*/  BSYNC.RECONVERGENT B0 ;  /* 0x0000000000007941 */ /* 0x000fea0003800200 */
.L_x_19:
        /* <DEDUP_REMOVED lines=12> */
.L_x_24:
        /* <DEDUP_REMOVED lines=13> */
.L_x_23:
[----:B------:R-:W-:Y:S05]  /*0ec0*/  BSYNC.RECONVERGENT B0 ;  /* 0x0000000000007941 */ /* 0x000fea0003800200 */
.L_x_22:
[----:B------:R-:W-:Y:S01]  /*0ed0*/  STG.E desc[UR4][R2.64+0x1c], R4 ;  /* 0x00001c0402007986 */ /* 0x000fe2000c101904 */
[----:B------:R-:W-:Y:S05]  /*0ee0*/  EXIT ;  /* 0x000000000000794d */ /* 0x000fea0003800000 */
.L_x_0:
[----:B------:R-:W-:-:S05]  /*0ef0*/  IMAD.WIDE R2, R5, 0x4, R2 ;  /* 0x0000000405027825 */ /* 0x000fca00078e0202 */
[----:B------:R-:W-:Y:S04]  /*0f00*/  STG.E desc[UR4][R2.64], RZ ;  /* 0x000000ff02007986 */ /* 0x000fe8000c101904 */
[----:B------:R-:W-:Y:S04]  /*0f10*/  STG.E desc[UR4][R2.64+0x4], RZ ;  /* 0x000004ff02007986 */ /* 0x000fe8000c101904 */
[----:B------:R-:W-:Y:S04]  /*0f20*/  STG.E desc[UR4][R2.64+0x8], RZ ;  /* 0x000008ff02007986 */ /* 0x000fe8000c101904 */
[----:B------:R-:W-:Y:S04]  /*0f30*/  STG.E desc[UR4][R2.64+0xc], RZ ;  /* 0x00000cff02007986 */ /* 0x000fe8000c101904 */
[----:B------:R-:W-:Y:S04]  /*0f40*/  STG.E desc[UR4][R2.64+0x10], RZ ;  /* 0x000010ff02007986 */ /* 0x000fe8000c101904 */
[----:B------:R-:W-:Y:S04]  /*0f50*/  STG.E desc[UR4][R2.64+0x14], RZ ;  /* 0x000014ff02007986 */ /* 0x000fe8000c101904 */
[----:B------:R-:W-:Y:S04]  /*0f60*/  STG.E desc[UR4][R2.64+0x18], RZ ;  /* 0x000018ff02007986 */ /* 0x000fe8000c101904 */
[----:B------:R-:W-:Y:S01]  /*0f70*/  STG.E desc[UR4][R2.64+0x1c], RZ ;  /* 0x00001cff02007986 */ /* 0x000fe2000c101904 */
[----:B------:R-:W-:Y:S05]  /*0f80*/  EXIT ;  /* 0x000000000000794d */ /* 0x000fea0003800000 */
.L_x_25:
[----:B------:R-:W-:-:S00]  /*0f90*/  BRA `(.L_x_25) ;  /* 0xfffffffc00fc7947 */ /* 0x000fc0000383ffff */
[----:B------:R-:W-:-:S00]  /*0fa0*/  NOP ;  /* 0x0000000000007918 */ /* 0x000fc00000000000 */
        /* <DEDUP_REMOVED lines=13> */
.L_x_26:


//--------------------- .nv.shared.reserved.0     --------------------------
	.section	.nv.shared.reserved.0,"aw",@nobits
	.weak		__nv_reservedSMEM_offset_0_alias
	.size		__nv_reservedSMEM_offset_0_alias, 0, 64
	.other		__nv_reservedSMEM_offset_0_alias,@"STO_CUDA_RESERVED_SHARED STV_DEFAULT"
__nv_reservedSMEM_offset_0_alias:
	.zero		0
	.zero		64


//--------------------- .nv.constant0._Z12mandelKernelPiiffffim --------------------------
	.section	.nv.constant0._Z12mandelKernelPiiffffim,"a",@progbits
	.sectionflags	@""
	.align	4
.nv.constant0._Z12mandelKernelPiiffffim:
	.zero		936


//--------------------- SYMBOLS --------------------------

	.type		.nv.reservedSmem.offset0,@object
	.size		.nv.reservedSmem.offset0,0x4
